//
// Generated by NVIDIA NVVM Compiler
//
// Compiler Build ID: CL-36424714
// Cuda compilation tools, release 13.0, V13.0.88
// Based on NVVM 20.0.0
//

.version 9.0
.target sm_100
.address_size 64

	// .globl	_Z7rowSumsPfS_i

.visible .entry _Z7rowSumsPfS_i(
	.param .u64 .ptr .align 1 _Z7rowSumsPfS_i_param_0,
	.param .u64 .ptr .align 1 _Z7rowSumsPfS_i_param_1,
	.param .u32 _Z7rowSumsPfS_i_param_2
)
{
	.reg .pred 	%p<12>;
	.reg .b32 	%r<37>;
	.reg .b32 	%f<83>;
	.reg .b64 	%rd<16>;

	ld.param.u64 	%rd4, [_Z7rowSumsPfS_i_param_0];
	ld.param.u64 	%rd3, [_Z7rowSumsPfS_i_param_1];
	ld.param.u32 	%r23, [_Z7rowSumsPfS_i_param_2];
	cvta.to.global.u64 	%rd1, %rd4;
	mov.u32 	%r24, %ctaid.x;
	mov.u32 	%r25, %ntid.x;
	mov.u32 	%r26, %tid.x;
	mad.lo.s32 	%r1, %r24, %r25, %r26;
	setp.ge.s32 	%p1, %r1, %r23;
	setp.lt.s32 	%p2, %r23, 1;
	mov.f32 	%f82, 0f00000000;
	or.pred  	%p3, %p1, %p2;
	@%p3 bra 	$L__BB0_13;
	mul.lo.s32 	%r2, %r23, %r1;
	and.b32  	%r3, %r23, 15;
	setp.lt.u32 	%p4, %r23, 16;
	mov.f32 	%f82, 0f00000000;
	mov.b32 	%r33, 0;
	@%p4 bra 	$L__BB0_4;
	and.b32  	%r33, %r23, 2147483632;
	neg.s32 	%r31, %r33;
	add.s64 	%rd2, %rd1, 32;
	mov.f32 	%f82, 0f00000000;
	mov.u32 	%r30, %r2;
$L__BB0_3:
	.pragma "nounroll";
	mul.wide.s32 	%rd5, %r30, 4;
	add.s64 	%rd6, %rd2, %rd5;
	ld.global.f32 	%f18, [%rd6+-32];
	add.f32 	%f19, %f82, %f18;
	ld.global.f32 	%f20, [%rd6+-28];
	add.f32 	%f21, %f19, %f20;
	ld.global.f32 	%f22, [%rd6+-24];
	add.f32 	%f23, %f21, %f22;
	ld.global.f32 	%f24, [%rd6+-20];
	add.f32 	%f25, %f23, %f24;
	ld.global.f32 	%f26, [%rd6+-16];
	add.f32 	%f27, %f25, %f26;
	ld.global.f32 	%f28, [%rd6+-12];
	add.f32 	%f29, %f27, %f28;
	ld.global.f32 	%f30, [%rd6+-8];
	add.f32 	%f31, %f29, %f30;
	ld.global.f32 	%f32, [%rd6+-4];
	add.f32 	%f33, %f31, %f32;
	ld.global.f32 	%f34, [%rd6];
	add.f32 	%f35, %f33, %f34;
	ld.global.f32 	%f36, [%rd6+4];
	add.f32 	%f37, %f35, %f36;
	ld.global.f32 	%f38, [%rd6+8];
	add.f32 	%f39, %f37, %f38;
	ld.global.f32 	%f40, [%rd6+12];
	add.f32 	%f41, %f39, %f40;
	ld.global.f32 	%f42, [%rd6+16];
	add.f32 	%f43, %f41, %f42;
	ld.global.f32 	%f44, [%rd6+20];
	add.f32 	%f45, %f43, %f44;
	ld.global.f32 	%f46, [%rd6+24];
	add.f32 	%f47, %f45, %f46;
	ld.global.f32 	%f48, [%rd6+28];
	add.f32 	%f82, %f47, %f48;
	add.s32 	%r31, %r31, 16;
	add.s32 	%r30, %r30, 16;
	setp.ne.s32 	%p5, %r31, 0;
	@%p5 bra 	$L__BB0_3;
$L__BB0_4:
	setp.eq.s32 	%p6, %r3, 0;
	@%p6 bra 	$L__BB0_13;
	and.b32  	%r11, %r23, 7;
	setp.lt.u32 	%p7, %r3, 8;
	@%p7 bra 	$L__BB0_7;
	add.s32 	%r28, %r33, %r2;
	mul.wide.s32 	%rd7, %r28, 4;
	add.s64 	%rd8, %rd1, %rd7;
	ld.global.f32 	%f50, [%rd8];
	add.f32 	%f51, %f82, %f50;
	ld.global.f32 	%f52, [%rd8+4];
	add.f32 	%f53, %f51, %f52;
	ld.global.f32 	%f54, [%rd8+8];
	add.f32 	%f55, %f53, %f54;
	ld.global.f32 	%f56, [%rd8+12];
	add.f32 	%f57, %f55, %f56;
	ld.global.f32 	%f58, [%rd8+16];
	add.f32 	%f59, %f57, %f58;
	ld.global.f32 	%f60, [%rd8+20];
	add.f32 	%f61, %f59, %f60;
	ld.global.f32 	%f62, [%rd8+24];
	add.f32 	%f63, %f61, %f62;
	ld.global.f32 	%f64, [%rd8+28];
	add.f32 	%f82, %f63, %f64;
	add.s32 	%r33, %r33, 8;
$L__BB0_7:
	setp.eq.s32 	%p8, %r11, 0;
	@%p8 bra 	$L__BB0_13;
	and.b32  	%r14, %r23, 3;
	setp.lt.u32 	%p9, %r11, 4;
	@%p9 bra 	$L__BB0_10;
	add.s32 	%r29, %r33, %r2;
	mul.wide.s32 	%rd9, %r29, 4;
	add.s64 	%rd10, %rd1, %rd9;
	ld.global.f32 	%f66, [%rd10];
	add.f32 	%f67, %f82, %f66;
	ld.global.f32 	%f68, [%rd10+4];
	add.f32 	%f69, %f67, %f68;
	ld.global.f32 	%f70, [%rd10+8];
	add.f32 	%f71, %f69, %f70;
	ld.global.f32 	%f72, [%rd10+12];
	add.f32 	%f82, %f71, %f72;
	add.s32 	%r33, %r33, 4;
$L__BB0_10:
	setp.eq.s32 	%p10, %r14, 0;
	@%p10 bra 	$L__BB0_13;
	add.s32 	%r36, %r33, %r2;
	neg.s32 	%r35, %r14;
$L__BB0_12:
	.pragma "nounroll";
	mul.wide.s32 	%rd11, %r36, 4;
	add.s64 	%rd12, %rd1, %rd11;
	ld.global.f32 	%f73, [%rd12];
	add.f32 	%f82, %f82, %f73;
	add.s32 	%r36, %r36, 1;
	add.s32 	%r35, %r35, 1;
	setp.ne.s32 	%p11, %r35, 0;
	@%p11 bra 	$L__BB0_12;
$L__BB0_13:
	cvta.to.global.u64 	%rd13, %rd3;
	mul.wide.s32 	%rd14, %r1, 4;
	add.s64 	%rd15, %rd13, %rd14;
	st.global.f32 	[%rd15], %f82;
	ret;

}


// ===== COMPILED SASS (sm_100) =====

	.target	sm_100

	.elftype	@"ET_EXEC"


//--------------------- .note.nv.tkinfo           --------------------------
	.section	.note.nv.tkinfo,"",@"SHT_NOTE"
	.sectionflags	@"SHF_NOTE_NV_TKINFO"
	.tkinfo
        /*0018*/ 	.word	0x00000002
        /*0030*/ 	.string	""
        /*0030*/ 	.string	"ptxas"
        /*0030*/ 	.string	"Cuda compilation tools, release 13.0, V13.0.88"
        /*0030*/ 	.string	"Build cuda_13.0.r13.0/compiler.36424714_0"
        /*0030*/ 	.string	"-arch sm_100 -m 64 "



//--------------------- .note.nv.cuinfo           --------------------------
	.section	.note.nv.cuinfo,"",@"SHT_NOTE"
	.sectionflags	@"SHF_NOTE_NV_CUINFO"
        /*0018*/ 	.short	0x0002
        /*001a*/ 	.short	0x0064
        /*001c*/ 	.short	0x0082
	.zero		2


//--------------------- .nv.info                  --------------------------
	.section	.nv.info,"",@"SHT_CUDA_INFO"
	.align	4


	//----- nvinfo : EIATTR_REGCOUNT
	.align		4
        /*0000*/ 	.byte	0x04, 0x2f
        /*0002*/ 	.short	(.L_1 - .L_0)
	.align		4
.L_0:
        /*0004*/ 	.word	index@(_Z7rowSumsPfS_i)
        /*0008*/ 	.word	0x0000001d


	//----- nvinfo : EIATTR_FRAME_SIZE
	.align		4
.L_1:
        /*000c*/ 	.byte	0x04, 0x11
        /*000e*/ 	.short	(.L_3 - .L_2)
	.align		4
.L_2:
        /*0010*/ 	.word	index@(_Z7rowSumsPfS_i)
        /*0014*/ 	.word	0x00000000


	//----- nvinfo : EIATTR_MIN_STACK_SIZE
	.align		4
.L_3:
        /*0018*/ 	.byte	0x04, 0x12
        /*001a*/ 	.short	(.L_5 - .L_4)
	.align		4
.L_4:
        /*001c*/ 	.word	index@(_Z7rowSumsPfS_i)
        /*0020*/ 	.word	0x00000000
.L_5:


//--------------------- .nv.compat                --------------------------
	.section	.nv.compat,"",@"SHT_CUDA_COMPAT_INFO"
	.align	4
        /*0000*/ 	.byte	0x02, 0x09, 0x00, 0x00, 0x02, 0x02, 0x01, 0x00, 0x02, 0x05, 0x05, 0x00, 0x03, 0x07, 0x01, 0x01
        /*0010*/ 	.byte	0x02, 0x03, 0x00, 0x00, 0x02, 0x06, 0x01, 0x00, 0x04, 0x0b, 0x08, 0x00, 0x09, 0x00, 0x00, 0x00
        /*0020*/ 	.byte	0x00, 0x00, 0x00, 0x00


//--------------------- .nv.info._Z7rowSumsPfS_i  --------------------------
	.section	.nv.info._Z7rowSumsPfS_i,"",@"SHT_CUDA_INFO"
	.sectionflags	@""
	.align	4


	//----- nvinfo : EIATTR_CUDA_API_VERSION
	.align		4
        /*0000*/ 	.byte	0x04, 0x37
        /*0002*/ 	.short	(.L_7 - .L_6)
.L_6:
        /*0004*/ 	.word	0x00000082


	//----- nvinfo : EIATTR_KPARAM_INFO
	.align		4
.L_7:
        /*0008*/ 	.byte	0x04, 0x17
        /*000a*/ 	.short	(.L_9 - .L_8)
.L_8:
        /*000c*/ 	.word	0x00000000
        /*0010*/ 	.short	0x0002
        /*0012*/ 	.short	0x0010
        /*0014*/ 	.byte	0x00, 0xf0, 0x11, 0x00


	//----- nvinfo : EIATTR_KPARAM_INFO
	.align		4
.L_9:
        /*0018*/ 	.byte	0x04, 0x17
        /*001a*/ 	.short	(.L_11 - .L_10)
.L_10:
        /*001c*/ 	.word	0x00000000
        /*0020*/ 	.short	0x0001
        /*0022*/ 	.short	0x0008
        /*0024*/ 	.byte	0x00, 0xf5, 0x21, 0x00


	//----- nvinfo : EIATTR_KPARAM_INFO
	.align		4
.L_11:
        /*0028*/ 	.byte	0x04, 0x17
        /*002a*/ 	.short	(.L_13 - .L_12)
.L_12:
        /*002c*/ 	.word	0x00000000
        /*0030*/ 	.short	0x0000
        /*0032*/ 	.short	0x0000
        /*0034*/ 	.byte	0x00, 0xf5, 0x21, 0x00


	//----- nvinfo : EIATTR_SPARSE_MMA_MASK
	.align		4
.L_13:
        /*0038*/ 	.byte	0x03, 0x50
        /*003a*/ 	.short	0x0000


	//----- nvinfo : EIATTR_MAXREG_COUNT
	.align		4
        /*003c*/ 	.byte	0x03, 0x1b
        /*003e*/ 	.short	0x00ff


	//----- nvinfo : EIATTR_MERCURY_ISA_VERSION
	.align		4
        /*0040*/ 	.byte	0x03, 0x5f
        /*0042*/ 	.short	0x0101


	//----- nvinfo : EIATTR_VRC_CTA_INIT_COUNT
	.align		4
        /*0044*/ 	.byte	0x02, 0x4a
	.zero		1
	.zero		1


	//----- nvinfo : EIATTR_EXIT_INSTR_OFFSETS
	.align		4
        /*0048*/ 	.byte	0x04, 0x1c
        /*004a*/ 	.short	(.L_15 - .L_14)


	//   ....[0]....
.L_14:
        /*004c*/ 	.word	0x000007a0


	//----- nvinfo : EIATTR_CRS_STACK_SIZE
	.align		4
.L_15:
        /*0050*/ 	.byte	0x04, 0x1e
        /*0052*/ 	.short	(.L_17 - .L_16)
.L_16:
        /*0054*/ 	.word	0x00000000


	//----- nvinfo : EIATTR_CBANK_PARAM_SIZE
	.align		4
.L_17:
        /*0058*/ 	.byte	0x03, 0x19
        /*005a*/ 	.short	0x0014


	//----- nvinfo : EIATTR_PARAM_CBANK
	.align		4
        /*005c*/ 	.byte	0x04, 0x0a
        /*005e*/ 	.short	(.L_19 - .L_18)
	.align		4
.L_18:
        /*0060*/ 	.word	index@(.nv.constant0._Z7rowSumsPfS_i)
        /*0064*/ 	.short	0x0380
        /*0066*/ 	.short	0x0014


	//----- nvinfo : EIATTR_SW_WAR
	.align		4
.L_19:
        /*0068*/ 	.byte	0x04, 0x36
        /*006a*/ 	.short	(.L_21 - .L_20)
.L_20:
        /*006c*/ 	.word	0x00000008
.L_21:


//--------------------- .nv.callgraph             --------------------------
	.section	.nv.callgraph,"",@"SHT_CUDA_CALLGRAPH"
	.align	4
	.sectionentsize	8
	.align		4
        /*0000*/ 	.word	0x00000000
	.align		4
        /*0004*/ 	.word	0xffffffff
	.align		4
        /*0008*/ 	.word	0x00000000
	.align		4
        /*000c*/ 	.word	0xfffffffe
	.align		4
        /*0010*/ 	.word	0x00000000
	.align		4
        /*0014*/ 	.word	0xfffffffd
	.align		4
        /*0018*/ 	.word	0x00000000
	.align		4
        /*001c*/ 	.word	0xfffffffc


//--------------------- .text._Z7rowSumsPfS_i     --------------------------
	.section	.text._Z7rowSumsPfS_i,"ax",@progbits
	.align	128
        .global         _Z7rowSumsPfS_i
        .type           _Z7rowSumsPfS_i,@function
        .size           _Z7rowSumsPfS_i,(.L_x_8 - _Z7rowSumsPfS_i)
        .other          _Z7rowSumsPfS_i,@"STO_CUDA_ENTRY STV_DEFAULT"
_Z7rowSumsPfS_i:
.text._Z7rowSumsPfS_i:
[----:B------:R-:W-:Y:S01]  /*0000*/  LDC R1, c[0x0][0x37c] ;  /* 0x0000df00ff017b82 */ /* 0x000fe20000000800 */
[----:B------:R-:W0:Y:S07]  /*0010*/  S2R R3, SR_TID.X ;  /* 0x0000000000037919 */ /* 0x000e2e0000002100 */
[----:B------:R-:W0:Y:S01]  /*0020*/  S2UR UR4, SR_CTAID.X ;  /* 0x00000000000479c3 */ /* 0x000e220000002500 */
[----:B------:R-:W1:Y:S01]  /*0030*/  LDCU.64 UR6, c[0x0][0x358] ;  /* 0x00006b00ff0677ac */ /* 0x000e620008000a00 */
[----:B------:R-:W-:Y:S01]  /*0040*/  BSSY.RECONVERGENT B0, `(.L_x_0) ;  /* 0x0000072000007945 */ /* 0x000fe20003800200 */
[----:B------:R-:W-:-:S05]  /*0050*/  HFMA2 R0, -RZ, RZ, 0, 0 ;  /* 0x00000000ff007431 */ /* 0x000fca00000001ff */
[----:B------:R-:W0:Y:S08]  /*0060*/  LDC R4, c[0x0][0x360] ;  /* 0x0000d800ff047b82 */ /* 0x000e300000000800 */
[----:B------:R-:W2:Y:S01]  /*0070*/  LDC R7, c[0x0][0x390] ;  /* 0x0000e400ff077b82 */ /* 0x000ea20000000800 */
[----:B0-----:R-:W-:Y:S01]  /*0080*/  IMAD R4, R4, UR4, R3 ;  /* 0x0000000404047c24 */ /* 0x001fe2000f8e0203 */
[----:B--2---:R-:W-:-:S04]  /*0090*/  ISETP.GE.AND P0, PT, R7, 0x1, PT ;  /* 0x000000010700780c */ /* 0x004fc80003f06270 */
[----:B------:R-:W-:-:S13]  /*00a0*/  ISETP.GE.OR P0, PT, R4, R7, !P0 ;  /* 0x000000070400720c */ /* 0x000fda0004706670 */
[----:B-1----:R-:W-:Y:S05]  /*00b0*/  @P0 BRA `(.L_x_1) ;  /* 0x0000000400a80947 */ /* 0x002fea0003800000 */
[C---:B------:R-:W-:Y:S01]  /*00c0*/  ISETP.GE.U32.AND P1, PT, R7.reuse, 0x10, PT ;  /* 0x000000100700780c */ /* 0x040fe20003f26070 */
[----:B------:R-:W-:Y:S01]  /*00d0*/  IMAD R5, R4, R7, RZ ;  /* 0x0000000704057224 */ /* 0x000fe200078e02ff */
[----:B------:R-:W-:Y:S02]  /*00e0*/  LOP3.LUT R23, R7, 0xf, RZ, 0xc0, !PT ;  /* 0x0000000f07177812 */ /* 0x000fe400078ec0ff */
[----:B------:R-:W-:Y:S02]  /*00f0*/  MOV R0, RZ ;  /* 0x000000ff00007202 */ /* 0x000fe40000000f00 */
[----:B------:R-:W-:Y:S02]  /*0100*/  ISETP.NE.AND P0, PT, R23, RZ, PT ;  /* 0x000000ff1700720c */ /* 0x000fe40003f05270 */
[----:B------:R-:W-:-:S05]  /*0110*/  MOV R6, RZ ;  /* 0x000000ff00067202 */ /* 0x000fca0000000f00 */
[----:B------:R-:W-:Y:S06]  /*0120*/  @!P1 BRA `(.L_x_2) ;  /* 0x0000000000b89947 */ /* 0x000fec0003800000 */
[----:B------:R-:W0:Y:S01]  /*0130*/  LDCU.64 UR4, c[0x0][0x380] ;  /* 0x00007000ff0477ac */ /* 0x000e220008000a00 */
[----:B------:R-:W-:Y:S02]  /*0140*/  LOP3.LUT R6, R7, 0x7ffffff0, RZ, 0xc0, !PT ;  /* 0x7ffffff007067812 */ /* 0x000fe400078ec0ff */
[----:B------:R-:W-:Y:S02]  /*0150*/  MOV R0, RZ ;  /* 0x000000ff00007202 */ /* 0x000fe40000000f00 */
[----:B------:R-:W-:Y:S02]  /*0160*/  MOV R8, R5 ;  /* 0x0000000500087202 */ /* 0x000fe40000000f00 */
[----:B------:R-:W-:Y:S01]  /*0170*/  IADD3 R25, PT, PT, -R6, RZ, RZ ;  /* 0x000000ff06197210 */ /* 0x000fe20007ffe1ff */
[----:B0-----:R-:W-:-:S04]  /*0180*/  UIADD3 UR4, UP0, UPT, UR4, 0x20, URZ ;  /* 0x0000002004047890 */ /* 0x001fc8000ff1e0ff */
[----:B------:R-:W-:-:S12]  /*0190*/  UIADD3.X UR5, UPT, UPT, URZ, UR5, URZ, UP0, !UPT ;  /* 0x00000005ff057290 */ /* 0x000fd800087fe4ff */
.L_x_3:
[----:B------:R-:W-:Y:S02]  /*01a0*/  MOV R2, UR4 ;  /* 0x0000000400027c02 */ /* 0x000fe40008000f00 */
[----:B------:R-:W-:-:S03]  /*01b0*/  MOV R3, UR5 ;  /* 0x0000000500037c02 */ /* 0x000fc60008000f00 */
[----:B------:R-:W-:-:S05]  /*01c0*/  IMAD.WIDE R2, R8, 0x4, R2 ;  /* 0x0000000408027825 */ /* 0x000fca00078e0202 */
[----:B------:R-:W2:Y:S04]  /*01d0*/  LDG.E R21, desc[UR6][R2.64+-0x20] ;  /* 0xffffe00602157981 */ /* 0x000ea8000c1e1900 */
[----:B------:R-:W3:Y:S04]  /*01e0*/  LDG.E R22, desc[UR6][R2.64+-0x1c] ;  /* 0xffffe40602167981 */ /* 0x000ee8000c1e1900 */
[----:B------:R-:W4:Y:S04]  /*01f0*/  LDG.E R24, desc[UR6][R2.64+-0x18] ;  /* 0xffffe80602187981 */ /* 0x000f28000c1e1900 */
[----:B------:R-:W5:Y:S04]  /*0200*/  LDG.E R26, desc[UR6][R2.64+-0x14] ;  /* 0xffffec06021a7981 */ /* 0x000f68000c1e1900 */
        /* <DEDUP_REMOVED lines=11> */
[----:B------:R-:W5:Y:S01]  /*02c0*/  LDG.E R20, desc[UR6][R2.64+0x1c] ;  /* 0x00001c0602147981 */ /* 0x000f62000c1e1900 */
[----:B------:R-:W-:-:S02]  /*02d0*/  IADD3 R25, PT, PT, R25, 0x10, RZ ;  /* 0x0000001019197810 */ /* 0x000fc40007ffe0ff */
[----:B------:R-:W-:Y:S02]  /*02e0*/  IADD3 R8, PT, PT, R8, 0x10, RZ ;  /* 0x0000001008087810 */ /* 0x000fe40007ffe0ff */
[----:B------:R-:W-:Y:S01]  /*02f0*/  ISETP.NE.AND P1, PT, R25, RZ, PT ;  /* 0x000000ff1900720c */ /* 0x000fe20003f25270 */
[----:B--2---:R-:W-:-:S04]  /*0300*/  FADD R21, R21, R0 ;  /* 0x0000000015157221 */ /* 0x004fc80000000000 */
[----:B---3--:R-:W-:-:S04]  /*0310*/  FADD R21, R21, R22 ;  /* 0x0000001615157221 */ /* 0x008fc80000000000 */
[----:B----4-:R-:W-:-:S04]  /*0320*/  FADD R21, R21, R24 ;  /* 0x0000001815157221 */ /* 0x010fc80000000000 */
[----:B-----5:R-:W-:-:S04]  /*0330*/  FADD R26, R21, R26 ;  /* 0x0000001a151a7221 */ /* 0x020fc80000000000 */
[----:B------:R-:W-:-:S04]  /*0340*/  FADD R19, R26, R19 ;  /* 0x000000131a137221 */ /* 0x000fc80000000000 */
        /* <DEDUP_REMOVED lines=10> */
[----:B------:R-:W-:Y:S01]  /*03f0*/  FADD R0, R9, R20 ;  /* 0x0000001409007221 */ /* 0x000fe20000000000 */
[----:B------:R-:W-:Y:S06]  /*0400*/  @P1 BRA `(.L_x_3) ;  /* 0xfffffffc00641947 */ /* 0x000fec000383ffff */
.L_x_2:
[----:B------:R-:W-:Y:S05]  /*0410*/  @!P0 BRA `(.L_x_1) ;  /* 0x0000000000d08947 */ /* 0x000fea0003800000 */
[----:B------:R-:W-:Y:S02]  /*0420*/  ISETP.GE.U32.AND P0, PT, R23, 0x8, PT ;  /* 0x000000081700780c */ /* 0x000fe40003f06070 */
[----:B------:R-:W-:-:S04]  /*0430*/  LOP3.LUT R10, R7, 0x7, RZ, 0xc0, !PT ;  /* 0x00000007070a7812 */ /* 0x000fc800078ec0ff */
[----:B------:R-:W-:-:S07]  /*0440*/  ISETP.NE.AND P1, PT, R10, RZ, PT ;  /* 0x000000ff0a00720c */ /* 0x000fce0003f25270 */
[----:B------:R-:W-:Y:S06]  /*0450*/  @!P0 BRA `(.L_x_4) ;  /* 0x0000000000508947 */ /* 0x000fec0003800000 */
[----:B------:R-:W0:Y:S01]  /*0460*/  LDC.64 R2, c[0x0][0x380] ;  /* 0x0000e000ff027b82 */ /* 0x000e220000000a00 */
[----:B------:R-:W-:-:S05]  /*0470*/  IADD3 R9, PT, PT, R5, R6, RZ ;  /* 0x0000000605097210 */ /* 0x000fca0007ffe0ff */
[----:B0-----:R-:W-:-:S05]  /*0480*/  IMAD.WIDE R2, R9, 0x4, R2 ;  /* 0x0000000409027825 */ /* 0x001fca00078e0202 */
[----:B------:R-:W2:Y:S04]  /*0490*/  LDG.E R9, desc[UR6][R2.64] ;  /* 0x0000000602097981 */ /* 0x000ea8000c1e1900 */
[----:B------:R-:W3:Y:S04]  /*04a0*/  LDG.E R8, desc[UR6][R2.64+0x4] ;  /* 0x0000040602087981 */ /* 0x000ee8000c1e1900 */
[----:B------:R-:W4:Y:S04]  /*04b0*/  LDG.E R11, desc[UR6][R2.64+0x8] ;  /* 0x00000806020b7981 */ /* 0x000f28000c1e1900 */
[----:B------:R-:W5:Y:S04]  /*04c0*/  LDG.E R13, desc[UR6][R2.64+0xc] ;  /* 0x00000c06020d7981 */ /* 0x000f68000c1e1900 */
[----:B------:R-:W5:Y:S04]  /*04d0*/  LDG.E R15, desc[UR6][R2.64+0x10] ;  /* 0x00001006020f7981 */ /* 0x000f68000c1e1900 */
[----:B------:R-:W5:Y:S04]  /*04e0*/  LDG.E R17, desc[UR6][R2.64+0x14] ;  /* 0x0000140602117981 */ /* 0x000f68000c1e1900 */
[----:B------:R-:W5:Y:S04]  /*04f0*/  LDG.E R19, desc[UR6][R2.64+0x18] ;  /* 0x0000180602137981 */ /* 0x000f68000c1e1900 */
[----:B------:R-:W5:Y:S01]  /*0500*/  LDG.E R21, desc[UR6][R2.64+0x1c] ;  /* 0x00001c0602157981 */ /* 0x000f62000c1e1900 */
[----:B------:R-:W-:Y:S01]  /*0510*/  IADD3 R6, PT, PT, R6, 0x8, RZ ;  /* 0x0000000806067810 */ /* 0x000fe20007ffe0ff */
[----:B--2---:R-:W-:-:S04]  /*0520*/  FADD R9, R0, R9 ;  /* 0x0000000900097221 */ /* 0x004fc80000000000 */
[----:B---3--:R-:W-:-:S04]  /*0530*/  FADD R8, R9, R8 ;  /* 0x0000000809087221 */ /* 0x008fc80000000000 */
[----:B----4-:R-:W-:-:S04]  /*0540*/  FADD R8, R8, R11 ;  /* 0x0000000b08087221 */ /* 0x010fc80000000000 */
[----:B-----5:R-:W-:-:S04]  /*0550*/  FADD R8, R8, R13 ;  /* 0x0000000d08087221 */ /* 0x020fc80000000000 */
[----:B------:R-:W-:-:S04]  /*0560*/  FADD R8, R8, R15 ;  /* 0x0000000f08087221 */ /* 0x000fc80000000000 */
[----:B------:R-:W-:-:S04]  /*0570*/  FADD R8, R8, R17 ;  /* 0x0000001108087221 */ /* 0x000fc80000000000 */
[----:B------:R-:W-:-:S04]  /*0580*/  FADD R8, R8, R19 ;  /* 0x0000001308087221 */ /* 0x000fc80000000000 */
[----:B------:R-:W-:-:S07]  /*0590*/  FADD R0, R8, R21 ;  /* 0x0000001508007221 */ /* 0x000fce0000000000 */
.L_x_4:
        /* <DEDUP_REMOVED lines=11> */
[----:B------:R-:W5:Y:S01]  /*0650*/  LDG.E R13, desc[UR6][R2.64+0xc] ;  /* 0x00000c06020d7981 */ /* 0x000f62000c1e1900 */
[----:B------:R-:W-:Y:S01]  /*0660*/  IADD3 R6, PT, PT, R6, 0x4, RZ ;  /* 0x0000000406067810 */ /* 0x000fe20007ffe0ff */
[----:B--2---:R-:W-:-:S04]  /*0670*/  FADD R9, R0, R9 ;  /* 0x0000000900097221 */ /* 0x004fc80000000000 */
[----:B---3--:R-:W-:-:S04]  /*0680*/  FADD R8, R9, R8 ;  /* 0x0000000809087221 */ /* 0x008fc80000000000 */
[----:B----4-:R-:W-:-:S04]  /*0690*/  FADD R8, R8, R11 ;  /* 0x0000000b08087221 */ /* 0x010fc80000000000 */
[----:B-----5:R-:W-:-:S07]  /*06a0*/  FADD R0, R8, R13 ;  /* 0x0000000d08007221 */ /* 0x020fce0000000000 */
.L_x_5:
[----:B------:R-:W-:Y:S05]  /*06b0*/  @!P1 BRA `(.L_x_1) ;  /* 0x0000000000289947 */ /* 0x000fea0003800000 */
[----:B------:R-:W0:Y:S01]  /*06c0*/  LDC.64 R8, c[0x0][0x380] ;  /* 0x0000e000ff087b82 */ /* 0x000e220000000a00 */
[----:B------:R-:W-:Y:S02]  /*06d0*/  IADD3 R5, PT, PT, R5, R6, RZ ;  /* 0x0000000605057210 */ /* 0x000fe40007ffe0ff */
[----:B------:R-:W-:-:S07]  /*06e0*/  IADD3 R7, PT, PT, -R7, RZ, RZ ;  /* 0x000000ff07077210 */ /* 0x000fce0007ffe1ff */
.L_x_6:
[----:B0-----:R-:W-:-:S06]  /*06f0*/  IMAD.WIDE R2, R5, 0x4, R8 ;  /* 0x0000000405027825 */ /* 0x001fcc00078e0208 */
[----:B------:R-:W2:Y:S01]  /*0700*/  LDG.E R3, desc[UR6][R2.64] ;  /* 0x0000000602037981 */ /* 0x000ea2000c1e1900 */
[----:B------:R-:W-:Y:S02]  /*0710*/  IADD3 R7, PT, PT, R7, 0x1, RZ ;  /* 0x0000000107077810 */ /* 0x000fe40007ffe0ff */
[----:B------:R-:W-:Y:S02]  /*0720*/  IADD3 R5, PT, PT, R5, 0x1, RZ ;  /* 0x0000000105057810 */ /* 0x000fe40007ffe0ff */
[----:B------:R-:W-:Y:S01]  /*0730*/  ISETP.NE.AND P0, PT, R7, RZ, PT ;  /* 0x000000ff0700720c */ /* 0x000fe20003f05270 */
[----:B--2---:R-:W-:-:S12]  /*0740*/  FADD R0, R3, R0 ;  /* 0x0000000003007221 */ /* 0x004fd80000000000 */
[----:B------:R-:W-:Y:S05]  /*0750*/  @P0 BRA `(.L_x_6) ;  /* 0xfffffffc00e40947 */ /* 0x000fea000383ffff */
.L_x_1:
[----:B------:R-:W-:Y:S05]  /*0760*/  BSYNC.RECONVERGENT B0 ;  /* 0x0000000000007941 */ /* 0x000fea0003800200 */
.L_x_0:
[----:B------:R-:W0:Y:S02]  /*0770*/  LDC.64 R2, c[0x0][0x388] ;  /* 0x0000e200ff027b82 */ /* 0x000e240000000a00 */
[----:B0-----:R-:W-:-:S05]  /*0780*/  IMAD.WIDE R4, R4, 0x4, R2 ;  /* 0x0000000404047825 */ /* 0x001fca00078e0202 */
[----:B------:R-:W-:Y:S01]  /*0790*/  STG.E desc[UR6][R4.64], R0 ;  /* 0x0000000004007986 */ /* 0x000fe2000c101906 */
[----:B------:R-:W-:Y:S05]  /*07a0*/  EXIT ;  /* 0x000000000000794d */ /* 0x000fea0003800000 */
.L_x_7:
[----:B------:R-:W-:-:S00]  /*07b0*/  BRA `(.L_x_7) ;  /* 0xfffffffc00fc7947 */ /* 0x000fc0000383ffff */
[----:B------:R-:W-:-:S00]  /*07c0*/  NOP ;  /* 0x0000000000007918 */ /* 0x000fc00000000000 */
        /* <DEDUP_REMOVED lines=11> */
.L_x_8:


//--------------------- .nv.shared.reserved.0     --------------------------
	.section	.nv.shared.reserved.0,"aw",@nobits
	.weak		__nv_reservedSMEM_offset_0_alias
	.size		__nv_reservedSMEM_offset_0_alias, 0, 64
	.other		__nv_reservedSMEM_offset_0_alias,@"STO_CUDA_RESERVED_SHARED STV_DEFAULT"
__nv_reservedSMEM_offset_0_alias:
	.zero		0
	.zero		64


//--------------------- .nv.constant0._Z7rowSumsPfS_i --------------------------
	.section	.nv.constant0._Z7rowSumsPfS_i,"a",@progbits
	.sectionflags	@""
	.align	4
.nv.constant0._Z7rowSumsPfS_i:
	.zero		916


//--------------------- SYMBOLS --------------------------

	.type		.nv.reservedSmem.offset0,@object
	.size		.nv.reservedSmem.offset0,0x4
